//
// Generated by NVIDIA NVVM Compiler
//
// Compiler Build ID: CL-36424714
// Cuda compilation tools, release 13.0, V13.0.88
// Based on NVVM 20.0.0
//

.version 9.0
.target sm_100
.address_size 64

	// .globl	_ZN3cub18CUB_300001_SM_10006detail11EmptyKernelIvEEvv
.global .align 1 .b8 _ZN41_INTERNAL_0030e3e3_4_k_cu_094f4823_2464954cuda3std3__45__cpo5beginE[1];
.global .align 1 .b8 _ZN41_INTERNAL_0030e3e3_4_k_cu_094f4823_2464954cuda3std3__45__cpo3endE[1];
.global .align 1 .b8 _ZN41_INTERNAL_0030e3e3_4_k_cu_094f4823_2464954cuda3std3__45__cpo6cbeginE[1];
.global .align 1 .b8 _ZN41_INTERNAL_0030e3e3_4_k_cu_094f4823_2464954cuda3std3__45__cpo4cendE[1];
.global .align 1 .b8 _ZN41_INTERNAL_0030e3e3_4_k_cu_094f4823_2464954cuda3std3__45__cpo6rbeginE[1];
.global .align 1 .b8 _ZN41_INTERNAL_0030e3e3_4_k_cu_094f4823_2464954cuda3std3__45__cpo4rendE[1];
.global .align 1 .b8 _ZN41_INTERNAL_0030e3e3_4_k_cu_094f4823_2464954cuda3std3__45__cpo7crbeginE[1];
.global .align 1 .b8 _ZN41_INTERNAL_0030e3e3_4_k_cu_094f4823_2464954cuda3std3__45__cpo5crendE[1];
.global .align 1 .b8 _ZN41_INTERNAL_0030e3e3_4_k_cu_094f4823_2464954cuda3std3__443_GLOBAL__N__0030e3e3_4_k_cu_094f4823_2464956ignoreE[1];
.global .align 1 .b8 _ZN41_INTERNAL_0030e3e3_4_k_cu_094f4823_2464954cuda3std3__419piecewise_constructE[1];
.global .align 1 .b8 _ZN41_INTERNAL_0030e3e3_4_k_cu_094f4823_2464954cuda3std3__48in_placeE[1];
.global .align 1 .b8 _ZN41_INTERNAL_0030e3e3_4_k_cu_094f4823_2464954cuda3std3__420unreachable_sentinelE[1];
.global .align 1 .b8 _ZN41_INTERNAL_0030e3e3_4_k_cu_094f4823_2464954cuda3std3__47nulloptE[1];
.global .align 1 .b8 _ZN41_INTERNAL_0030e3e3_4_k_cu_094f4823_2464954cuda3std3__48unexpectE[1];
.global .align 1 .b8 _ZN41_INTERNAL_0030e3e3_4_k_cu_094f4823_2464954cuda3std6ranges3__45__cpo4swapE[1];
.global .align 1 .b8 _ZN41_INTERNAL_0030e3e3_4_k_cu_094f4823_2464954cuda3std6ranges3__45__cpo9iter_moveE[1];
.global .align 1 .b8 _ZN41_INTERNAL_0030e3e3_4_k_cu_094f4823_2464954cuda3std6ranges3__45__cpo5beginE[1];
.global .align 1 .b8 _ZN41_INTERNAL_0030e3e3_4_k_cu_094f4823_2464954cuda3std6ranges3__45__cpo3endE[1];
.global .align 1 .b8 _ZN41_INTERNAL_0030e3e3_4_k_cu_094f4823_2464954cuda3std6ranges3__45__cpo6cbeginE[1];
.global .align 1 .b8 _ZN41_INTERNAL_0030e3e3_4_k_cu_094f4823_2464954cuda3std6ranges3__45__cpo4cendE[1];
.global .align 1 .b8 _ZN41_INTERNAL_0030e3e3_4_k_cu_094f4823_2464954cuda3std6ranges3__45__cpo7advanceE[1];
.global .align 1 .b8 _ZN41_INTERNAL_0030e3e3_4_k_cu_094f4823_2464954cuda3std6ranges3__45__cpo9iter_swapE[1];
.global .align 1 .b8 _ZN41_INTERNAL_0030e3e3_4_k_cu_094f4823_2464954cuda3std6ranges3__45__cpo4nextE[1];
.global .align 1 .b8 _ZN41_INTERNAL_0030e3e3_4_k_cu_094f4823_2464954cuda3std6ranges3__45__cpo4prevE[1];
.global .align 1 .b8 _ZN41_INTERNAL_0030e3e3_4_k_cu_094f4823_2464954cuda3std6ranges3__45__cpo4dataE[1];
.global .align 1 .b8 _ZN41_INTERNAL_0030e3e3_4_k_cu_094f4823_2464954cuda3std6ranges3__45__cpo5cdataE[1];
.global .align 1 .b8 _ZN41_INTERNAL_0030e3e3_4_k_cu_094f4823_2464954cuda3std6ranges3__45__cpo4sizeE[1];
.global .align 1 .b8 _ZN41_INTERNAL_0030e3e3_4_k_cu_094f4823_2464954cuda3std6ranges3__45__cpo5ssizeE[1];
.global .align 1 .b8 _ZN41_INTERNAL_0030e3e3_4_k_cu_094f4823_2464954cuda3std6ranges3__45__cpo8distanceE[1];
.global .align 1 .b8 _ZN41_INTERNAL_0030e3e3_4_k_cu_094f4823_2464956thrust24THRUST_300001_SM_1000_NS8cuda_cub3parE[1];
.global .align 1 .b8 _ZN41_INTERNAL_0030e3e3_4_k_cu_094f4823_2464956thrust24THRUST_300001_SM_1000_NS8cuda_cub10par_nosyncE[1];
.global .align 1 .b8 _ZN41_INTERNAL_0030e3e3_4_k_cu_094f4823_2464956thrust24THRUST_300001_SM_1000_NS6system6detail10sequential3seqE[1];
.global .align 1 .b8 _ZN41_INTERNAL_0030e3e3_4_k_cu_094f4823_2464956thrust24THRUST_300001_SM_1000_NS12placeholders2_1E[1];
.global .align 1 .b8 _ZN41_INTERNAL_0030e3e3_4_k_cu_094f4823_2464956thrust24THRUST_300001_SM_1000_NS12placeholders2_2E[1];
.global .align 1 .b8 _ZN41_INTERNAL_0030e3e3_4_k_cu_094f4823_2464956thrust24THRUST_300001_SM_1000_NS12placeholders2_3E[1];
.global .align 1 .b8 _ZN41_INTERNAL_0030e3e3_4_k_cu_094f4823_2464956thrust24THRUST_300001_SM_1000_NS12placeholders2_4E[1];
.global .align 1 .b8 _ZN41_INTERNAL_0030e3e3_4_k_cu_094f4823_2464956thrust24THRUST_300001_SM_1000_NS12placeholders2_5E[1];
.global .align 1 .b8 _ZN41_INTERNAL_0030e3e3_4_k_cu_094f4823_2464956thrust24THRUST_300001_SM_1000_NS12placeholders2_6E[1];
.global .align 1 .b8 _ZN41_INTERNAL_0030e3e3_4_k_cu_094f4823_2464956thrust24THRUST_300001_SM_1000_NS12placeholders2_7E[1];
.global .align 1 .b8 _ZN41_INTERNAL_0030e3e3_4_k_cu_094f4823_2464956thrust24THRUST_300001_SM_1000_NS12placeholders2_8E[1];
.global .align 1 .b8 _ZN41_INTERNAL_0030e3e3_4_k_cu_094f4823_2464956thrust24THRUST_300001_SM_1000_NS12placeholders2_9E[1];
.global .align 1 .b8 _ZN41_INTERNAL_0030e3e3_4_k_cu_094f4823_2464956thrust24THRUST_300001_SM_1000_NS12placeholders3_10E[1];
.global .align 1 .b8 _ZN41_INTERNAL_0030e3e3_4_k_cu_094f4823_2464956thrust24THRUST_300001_SM_1000_NS3seqE[1];

.visible .entry _ZN3cub18CUB_300001_SM_10006detail11EmptyKernelIvEEvv()
{


	ret;

}


// ===== COMPILED SASS (sm_100) =====

	.target	sm_100

	.elftype	@"ET_EXEC"


//--------------------- .note.nv.tkinfo           --------------------------
	.section	.note.nv.tkinfo,"",@"SHT_NOTE"
	.sectionflags	@"SHF_NOTE_NV_TKINFO"
	.tkinfo
        /*0018*/ 	.word	0x00000002
        /*0030*/ 	.string	""
        /*0030*/ 	.string	"ptxas"
        /*0030*/ 	.string	"Cuda compilation tools, release 13.0, V13.0.88"
        /*0030*/ 	.string	"Build cuda_13.0.r13.0/compiler.36424714_0"
        /*0030*/ 	.string	"-arch sm_100 -m 64 "



//--------------------- .note.nv.cuinfo           --------------------------
	.section	.note.nv.cuinfo,"",@"SHT_NOTE"
	.sectionflags	@"SHF_NOTE_NV_CUINFO"
        /*0018*/ 	.short	0x0002
        /*001a*/ 	.short	0x0064
        /*001c*/ 	.short	0x0082
	.zero		2


//--------------------- .nv.info                  --------------------------
	.section	.nv.info,"",@"SHT_CUDA_INFO"
	.align	4


	//----- nvinfo : EIATTR_REGCOUNT
	.align		4
        /*0000*/ 	.byte	0x04, 0x2f
        /*0002*/ 	.short	(.L_44 - .L_43)
	.align		4
.L_43:
        /*0004*/ 	.word	index@(_ZN3cub18CUB_300001_SM_10006detail11EmptyKernelIvEEvv)
        /*0008*/ 	.word	0x00000004


	//----- nvinfo : EIATTR_FRAME_SIZE
	.align		4
.L_44:
        /*000c*/ 	.byte	0x04, 0x11
        /*000e*/ 	.short	(.L_46 - .L_45)
	.align		4
.L_45:
        /*0010*/ 	.word	index@(_ZN3cub18CUB_300001_SM_10006detail11EmptyKernelIvEEvv)
        /*0014*/ 	.word	0x00000000


	//----- nvinfo : EIATTR_MIN_STACK_SIZE
	.align		4
.L_46:
        /*0018*/ 	.byte	0x04, 0x12
        /*001a*/ 	.short	(.L_48 - .L_47)
	.align		4
.L_47:
        /*001c*/ 	.word	index@(_ZN3cub18CUB_300001_SM_10006detail11EmptyKernelIvEEvv)
        /*0020*/ 	.word	0x00000000
.L_48:


//--------------------- .nv.compat                --------------------------
	.section	.nv.compat,"",@"SHT_CUDA_COMPAT_INFO"
	.align	4
        /*0000*/ 	.byte	0x02, 0x09, 0x00, 0x00, 0x02, 0x02, 0x01, 0x00, 0x02, 0x05, 0x05, 0x00, 0x03, 0x07, 0x01, 0x01
        /*0010*/ 	.byte	0x02, 0x03, 0x00, 0x00, 0x02, 0x06, 0x01, 0x00, 0x04, 0x0b, 0x08, 0x00, 0x09, 0x00, 0x00, 0x00
        /*0020*/ 	.byte	0x00, 0x00, 0x00, 0x00


//--------------------- .nv.info._ZN3cub18CUB_300001_SM_10006detail11EmptyKernelIvEEvv --------------------------
	.section	.nv.info._ZN3cub18CUB_300001_SM_10006detail11EmptyKernelIvEEvv,"",@"SHT_CUDA_INFO"
	.sectionflags	@""
	.align	4


	//----- nvinfo : EIATTR_CUDA_API_VERSION
	.align		4
        /*0000*/ 	.byte	0x04, 0x37
        /*0002*/ 	.short	(.L_50 - .L_49)
.L_49:
        /*0004*/ 	.word	0x00000082


	//----- nvinfo : EIATTR_SPARSE_MMA_MASK
	.align		4
.L_50:
        /*0008*/ 	.byte	0x03, 0x50
        /*000a*/ 	.short	0x0000


	//----- nvinfo : EIATTR_MAXREG_COUNT
	.align		4
        /*000c*/ 	.byte	0x03, 0x1b
        /*000e*/ 	.short	0x00ff


	//----- nvinfo : EIATTR_MERCURY_ISA_VERSION
	.align		4
        /*0010*/ 	.byte	0x03, 0x5f
        /*0012*/ 	.short	0x0101


	//----- nvinfo : EIATTR_VRC_CTA_INIT_COUNT
	.align		4
        /*0014*/ 	.byte	0x02, 0x4a
	.zero		1
	.zero		1


	//----- nvinfo : EIATTR_EXIT_INSTR_OFFSETS
	.align		4
        /*0018*/ 	.byte	0x04, 0x1c
        /*001a*/ 	.short	(.L_52 - .L_51)


	//   ....[0]....
.L_51:
        /*001c*/ 	.word	0x00000010


	//----- nvinfo : EIATTR_SW_WAR
	.align		4
.L_52:
        /*0020*/ 	.byte	0x04, 0x36
        /*0022*/ 	.short	(.L_54 - .L_53)
.L_53:
        /*0024*/ 	.word	0x00000008
.L_54:


//--------------------- .nv.callgraph             --------------------------
	.section	.nv.callgraph,"",@"SHT_CUDA_CALLGRAPH"
	.align	4
	.sectionentsize	8
	.align		4
        /*0000*/ 	.word	0x00000000
	.align		4
        /*0004*/ 	.word	0xffffffff
	.align		4
        /*0008*/ 	.word	0x00000000
	.align		4
        /*000c*/ 	.word	0xfffffffe
	.align		4
        /*0010*/ 	.word	0x00000000
	.align		4
        /*0014*/ 	.word	0xfffffffd
	.align		4
        /*0018*/ 	.word	0x00000000
	.align		4
        /*001c*/ 	.word	0xfffffffc


//--------------------- .nv.constant4             --------------------------
	.section	.nv.constant4,"a",@progbits
	.align	8
	.align		8
.nv.constant4:
        /*0000*/ 	.dword	_ZN41_INTERNAL_0030e3e3_4_k_cu_094f4823_2468634cuda3std3__45__cpo5beginE
	.align		8
        /*0008*/ 	.dword	_ZN41_INTERNAL_0030e3e3_4_k_cu_094f4823_2468634cuda3std3__45__cpo3endE
	.align		8
        /*0010*/ 	.dword	_ZN41_INTERNAL_0030e3e3_4_k_cu_094f4823_2468634cuda3std3__45__cpo6cbeginE
	.align		8
        /*0018*/ 	.dword	_ZN41_INTERNAL_0030e3e3_4_k_cu_094f4823_2468634cuda3std3__45__cpo4cendE
	.align		8
        /*0020*/ 	.dword	_ZN41_INTERNAL_0030e3e3_4_k_cu_094f4823_2468634cuda3std3__45__cpo6rbeginE
	.align		8
        /*0028*/ 	.dword	_ZN41_INTERNAL_0030e3e3_4_k_cu_094f4823_2468634cuda3std3__45__cpo4rendE
	.align		8
        /*0030*/ 	.dword	_ZN41_INTERNAL_0030e3e3_4_k_cu_094f4823_2468634cuda3std3__45__cpo7crbeginE
	.align		8
        /*0038*/ 	.dword	_ZN41_INTERNAL_0030e3e3_4_k_cu_094f4823_2468634cuda3std3__45__cpo5crendE
	.align		8
        /*0040*/ 	.dword	_ZN41_INTERNAL_0030e3e3_4_k_cu_094f4823_2468634cuda3std3__443_GLOBAL__N__0030e3e3_4_k_cu_094f4823_2468636ignoreE
	.align		8
        /*0048*/ 	.dword	_ZN41_INTERNAL_0030e3e3_4_k_cu_094f4823_2468634cuda3std3__419piecewise_constructE
	.align		8
        /*0050*/ 	.dword	_ZN41_INTERNAL_0030e3e3_4_k_cu_094f4823_2468634cuda3std3__48in_placeE
	.align		8
        /*0058*/ 	.dword	_ZN41_INTERNAL_0030e3e3_4_k_cu_094f4823_2468634cuda3std3__420unreachable_sentinelE
	.align		8
        /*0060*/ 	.dword	_ZN41_INTERNAL_0030e3e3_4_k_cu_094f4823_2468634cuda3std3__47nulloptE
	.align		8
        /*0068*/ 	.dword	_ZN41_INTERNAL_0030e3e3_4_k_cu_094f4823_2468634cuda3std3__48unexpectE
	.align		8
        /*0070*/ 	.dword	_ZN41_INTERNAL_0030e3e3_4_k_cu_094f4823_2468634cuda3std6ranges3__45__cpo4swapE
	.align		8
        /*0078*/ 	.dword	_ZN41_INTERNAL_0030e3e3_4_k_cu_094f4823_2468634cuda3std6ranges3__45__cpo9iter_moveE
	.align		8
        /*0080*/ 	.dword	_ZN41_INTERNAL_0030e3e3_4_k_cu_094f4823_2468634cuda3std6ranges3__45__cpo5beginE
	.align		8
        /*0088*/ 	.dword	_ZN41_INTERNAL_0030e3e3_4_k_cu_094f4823_2468634cuda3std6ranges3__45__cpo3endE
	.align		8
        /*0090*/ 	.dword	_ZN41_INTERNAL_0030e3e3_4_k_cu_094f4823_2468634cuda3std6ranges3__45__cpo6cbeginE
	.align		8
        /*0098*/ 	.dword	_ZN41_INTERNAL_0030e3e3_4_k_cu_094f4823_2468634cuda3std6ranges3__45__cpo4cendE
	.align		8
        /*00a0*/ 	.dword	_ZN41_INTERNAL_0030e3e3_4_k_cu_094f4823_2468634cuda3std6ranges3__45__cpo7advanceE
	.align		8
        /*00a8*/ 	.dword	_ZN41_INTERNAL_0030e3e3_4_k_cu_094f4823_2468634cuda3std6ranges3__45__cpo9iter_swapE
	.align		8
        /*00b0*/ 	.dword	_ZN41_INTERNAL_0030e3e3_4_k_cu_094f4823_2468634cuda3std6ranges3__45__cpo4nextE
	.align		8
        /*00b8*/ 	.dword	_ZN41_INTERNAL_0030e3e3_4_k_cu_094f4823_2468634cuda3std6ranges3__45__cpo4prevE
	.align		8
        /*00c0*/ 	.dword	_ZN41_INTERNAL_0030e3e3_4_k_cu_094f4823_2468634cuda3std6ranges3__45__cpo4dataE
	.align		8
        /*00c8*/ 	.dword	_ZN41_INTERNAL_0030e3e3_4_k_cu_094f4823_2468634cuda3std6ranges3__45__cpo5cdataE
	.align		8
        /*00d0*/ 	.dword	_ZN41_INTERNAL_0030e3e3_4_k_cu_094f4823_2468634cuda3std6ranges3__45__cpo4sizeE
	.align		8
        /*00d8*/ 	.dword	_ZN41_INTERNAL_0030e3e3_4_k_cu_094f4823_2468634cuda3std6ranges3__45__cpo5ssizeE
	.align		8
        /*00e0*/ 	.dword	_ZN41_INTERNAL_0030e3e3_4_k_cu_094f4823_2468634cuda3std6ranges3__45__cpo8distanceE
	.align		8
        /*00e8*/ 	.dword	_ZN41_INTERNAL_0030e3e3_4_k_cu_094f4823_2468636thrust24THRUST_300001_SM_1000_NS8cuda_cub3parE
	.align		8
        /*00f0*/ 	.dword	_ZN41_INTERNAL_0030e3e3_4_k_cu_094f4823_2468636thrust24THRUST_300001_SM_1000_NS8cuda_cub10par_nosyncE
	.align		8
        /*00f8*/ 	.dword	_ZN41_INTERNAL_0030e3e3_4_k_cu_094f4823_2468636thrust24THRUST_300001_SM_1000_NS6system6detail10sequential3seqE
	.align		8
        /*0100*/ 	.dword	_ZN41_INTERNAL_0030e3e3_4_k_cu_094f4823_2468636thrust24THRUST_300001_SM_1000_NS12placeholders2_1E
	.align		8
        /*0108*/ 	.dword	_ZN41_INTERNAL_0030e3e3_4_k_cu_094f4823_2468636thrust24THRUST_300001_SM_1000_NS12placeholders2_2E
	.align		8
        /*0110*/ 	.dword	_ZN41_INTERNAL_0030e3e3_4_k_cu_094f4823_2468636thrust24THRUST_300001_SM_1000_NS12placeholders2_3E
	.align		8
        /*0118*/ 	.dword	_ZN41_INTERNAL_0030e3e3_4_k_cu_094f4823_2468636thrust24THRUST_300001_SM_1000_NS12placeholders2_4E
	.align		8
        /*0120*/ 	.dword	_ZN41_INTERNAL_0030e3e3_4_k_cu_094f4823_2468636thrust24THRUST_300001_SM_1000_NS12placeholders2_5E
	.align		8
        /*0128*/ 	.dword	_ZN41_INTERNAL_0030e3e3_4_k_cu_094f4823_2468636thrust24THRUST_300001_SM_1000_NS12placeholders2_6E
	.align		8
        /*0130*/ 	.dword	_ZN41_INTERNAL_0030e3e3_4_k_cu_094f4823_2468636thrust24THRUST_300001_SM_1000_NS12placeholders2_7E
	.align		8
        /*0138*/ 	.dword	_ZN41_INTERNAL_0030e3e3_4_k_cu_094f4823_2468636thrust24THRUST_300001_SM_1000_NS12placeholders2_8E
	.align		8
        /*0140*/ 	.dword	_ZN41_INTERNAL_0030e3e3_4_k_cu_094f4823_2468636thrust24THRUST_300001_SM_1000_NS12placeholders2_9E
	.align		8
        /*0148*/ 	.dword	_ZN41_INTERNAL_0030e3e3_4_k_cu_094f4823_2468636thrust24THRUST_300001_SM_1000_NS12placeholders3_10E
	.align		8
        /*0150*/ 	.dword	_ZN41_INTERNAL_0030e3e3_4_k_cu_094f4823_2468636thrust24THRUST_300001_SM_1000_NS3seqE


//--------------------- .text._ZN3cub18CUB_300001_SM_10006detail11EmptyKernelIvEEvv --------------------------
	.section	.text._ZN3cub18CUB_300001_SM_10006detail11EmptyKernelIvEEvv,"ax",@progbits
	.align	128
        .global         _ZN3cub18CUB_300001_SM_10006detail11EmptyKernelIvEEvv
        .type           _ZN3cub18CUB_300001_SM_10006detail11EmptyKernelIvEEvv,@function
        .size           _ZN3cub18CUB_300001_SM_10006detail11EmptyKernelIvEEvv,(.L_x_1 - _ZN3cub18CUB_300001_SM_10006detail11EmptyKernelIvEEvv)
        .other          _ZN3cub18CUB_300001_SM_10006detail11EmptyKernelIvEEvv,@"STO_CUDA_ENTRY STV_DEFAULT"
_ZN3cub18CUB_300001_SM_10006detail11EmptyKernelIvEEvv:
.text._ZN3cub18CUB_300001_SM_10006detail11EmptyKernelIvEEvv:
[----:B------:R-:W-:Y:S01]  /*0000*/  LDC R1, c[0x0][0x37c] ;  /* 0x0000df00ff017b82 */ /* 0x000fe20000000800 */
[----:B------:R-:W-:Y:S05]  /*0010*/  EXIT ;  /* 0x000000000000794d */ /* 0x000fea0003800000 */
.L_x_0:
[----:B------:R-:W-:-:S00]  /*0020*/  BRA `(.L_x_0) ;  /* 0xfffffffc00fc7947 */ /* 0x000fc0000383ffff */
[----:B------:R-:W-:-:S00]  /*0030*/  NOP ;  /* 0x0000000000007918 */ /* 0x000fc00000000000 */
        /* <DEDUP_REMOVED lines=12> */
.L_x_1:


//--------------------- .nv.shared.reserved.0     --------------------------
	.section	.nv.shared.reserved.0,"aw",@nobits
	.weak		__nv_reservedSMEM_offset_0_alias
	.size		__nv_reservedSMEM_offset_0_alias, 0, 64
	.other		__nv_reservedSMEM_offset_0_alias,@"STO_CUDA_RESERVED_SHARED STV_DEFAULT"
__nv_reservedSMEM_offset_0_alias:
	.zero		0
	.zero		64


//--------------------- .nv.global                --------------------------
	.section	.nv.global,"aw",@nobits
.nv.global:
	.type		_ZN41_INTERNAL_0030e3e3_4_k_cu_094f4823_2468636thrust24THRUST_300001_SM_1000_NS3seqE,@object
	.size		_ZN41_INTERNAL_0030e3e3_4_k_cu_094f4823_2468636thrust24THRUST_300001_SM_1000_NS3seqE,(_ZN41_INTERNAL_0030e3e3_4_k_cu_094f4823_2468634cuda3std3__48in_placeE - _ZN41_INTERNAL_0030e3e3_4_k_cu_094f4823_2468636thrust24THRUST_300001_SM_1000_NS3seqE)
_ZN41_INTERNAL_0030e3e3_4_k_cu_094f4823_2468636thrust24THRUST_300001_SM_1000_NS3seqE:
	.zero		1
	.type		_ZN41_INTERNAL_0030e3e3_4_k_cu_094f4823_2468634cuda3std3__48in_placeE,@object
	.size		_ZN41_INTERNAL_0030e3e3_4_k_cu_094f4823_2468634cuda3std3__48in_placeE,(_ZN41_INTERNAL_0030e3e3_4_k_cu_094f4823_2468634cuda3std6ranges3__45__cpo4sizeE - _ZN41_INTERNAL_0030e3e3_4_k_cu_094f4823_2468634cuda3std3__48in_placeE)
_ZN41_INTERNAL_0030e3e3_4_k_cu_094f4823_2468634cuda3std3__48in_placeE:
	.zero		1
	.type		_ZN41_INTERNAL_0030e3e3_4_k_cu_094f4823_2468634cuda3std6ranges3__45__cpo4sizeE,@object
	.size		_ZN41_INTERNAL_0030e3e3_4_k_cu_094f4823_2468634cuda3std6ranges3__45__cpo4sizeE,(_ZN41_INTERNAL_0030e3e3_4_k_cu_094f4823_2468636thrust24THRUST_300001_SM_1000_NS12placeholders2_3E - _ZN41_INTERNAL_0030e3e3_4_k_cu_094f4823_2468634cuda3std6ranges3__45__cpo4sizeE)
_ZN41_INTERNAL_0030e3e3_4_k_cu_094f4823_2468634cuda3std6ranges3__45__cpo4sizeE:
	.zero		1
	.type		_ZN41_INTERNAL_0030e3e3_4_k_cu_094f4823_2468636thrust24THRUST_300001_SM_1000_NS12placeholders2_3E,@object
	.size		_ZN41_INTERNAL_0030e3e3_4_k_cu_094f4823_2468636thrust24THRUST_300001_SM_1000_NS12placeholders2_3E,(_ZN41_INTERNAL_0030e3e3_4_k_cu_094f4823_2468634cuda3std3__45__cpo6cbeginE - _ZN41_INTERNAL_0030e3e3_4_k_cu_094f4823_2468636thrust24THRUST_300001_SM_1000_NS12placeholders2_3E)
_ZN41_INTERNAL_0030e3e3_4_k_cu_094f4823_2468636thrust24THRUST_300001_SM_1000_NS12placeholders2_3E:
	.zero		1
	.type		_ZN41_INTERNAL_0030e3e3_4_k_cu_094f4823_2468634cuda3std3__45__cpo6cbeginE,@object
	.size		_ZN41_INTERNAL_0030e3e3_4_k_cu_094f4823_2468634cuda3std3__45__cpo6cbeginE,(_ZN41_INTERNAL_0030e3e3_4_k_cu_094f4823_2468634cuda3std6ranges3__45__cpo6cbeginE - _ZN41_INTERNAL_0030e3e3_4_k_cu_094f4823_2468634cuda3std3__45__cpo6cbeginE)
_ZN41_INTERNAL_0030e3e3_4_k_cu_094f4823_2468634cuda3std3__45__cpo6cbeginE:
	.zero		1
	.type		_ZN41_INTERNAL_0030e3e3_4_k_cu_094f4823_2468634cuda3std6ranges3__45__cpo6cbeginE,@object
	.size		_ZN41_INTERNAL_0030e3e3_4_k_cu_094f4823_2468634cuda3std6ranges3__45__cpo6cbeginE,(_ZN41_INTERNAL_0030e3e3_4_k_cu_094f4823_2468636thrust24THRUST_300001_SM_1000_NS12placeholders2_7E - _ZN41_INTERNAL_0030e3e3_4_k_cu_094f4823_2468634cuda3std6ranges3__45__cpo6cbeginE)
_ZN41_INTERNAL_0030e3e3_4_k_cu_094f4823_2468634cuda3std6ranges3__45__cpo6cbeginE:
	.zero		1
	.type		_ZN41_INTERNAL_0030e3e3_4_k_cu_094f4823_2468636thrust24THRUST_300001_SM_1000_NS12placeholders2_7E,@object
	.size		_ZN41_INTERNAL_0030e3e3_4_k_cu_094f4823_2468636thrust24THRUST_300001_SM_1000_NS12placeholders2_7E,(_ZN41_INTERNAL_0030e3e3_4_k_cu_094f4823_2468634cuda3std3__45__cpo7crbeginE - _ZN41_INTERNAL_0030e3e3_4_k_cu_094f4823_2468636thrust24THRUST_300001_SM_1000_NS12placeholders2_7E)
_ZN41_INTERNAL_0030e3e3_4_k_cu_094f4823_2468636thrust24THRUST_300001_SM_1000_NS12placeholders2_7E:
	.zero		1
	.type		_ZN41_INTERNAL_0030e3e3_4_k_cu_094f4823_2468634cuda3std3__45__cpo7crbeginE,@object
	.size		_ZN41_INTERNAL_0030e3e3_4_k_cu_094f4823_2468634cuda3std3__45__cpo7crbeginE,(_ZN41_INTERNAL_0030e3e3_4_k_cu_094f4823_2468634cuda3std6ranges3__45__cpo4nextE - _ZN41_INTERNAL_0030e3e3_4_k_cu_094f4823_2468634cuda3std3__45__cpo7crbeginE)
_ZN41_INTERNAL_0030e3e3_4_k_cu_094f4823_2468634cuda3std3__45__cpo7crbeginE:
	.zero		1
	.type		_ZN41_INTERNAL_0030e3e3_4_k_cu_094f4823_2468634cuda3std6ranges3__45__cpo4nextE,@object
	.size		_ZN41_INTERNAL_0030e3e3_4_k_cu_094f4823_2468634cuda3std6ranges3__45__cpo4nextE,(_ZN41_INTERNAL_0030e3e3_4_k_cu_094f4823_2468634cuda3std6ranges3__45__cpo4swapE - _ZN41_INTERNAL_0030e3e3_4_k_cu_094f4823_2468634cuda3std6ranges3__45__cpo4nextE)
_ZN41_INTERNAL_0030e3e3_4_k_cu_094f4823_2468634cuda3std6ranges3__45__cpo4nextE:
	.zero		1
	.type		_ZN41_INTERNAL_0030e3e3_4_k_cu_094f4823_2468634cuda3std6ranges3__45__cpo4swapE,@object
	.size		_ZN41_INTERNAL_0030e3e3_4_k_cu_094f4823_2468634cuda3std6ranges3__45__cpo4swapE,(_ZN41_INTERNAL_0030e3e3_4_k_cu_094f4823_2468636thrust24THRUST_300001_SM_1000_NS8cuda_cub10par_nosyncE - _ZN41_INTERNAL_0030e3e3_4_k_cu_094f4823_2468634cuda3std6ranges3__45__cpo4swapE)
_ZN41_INTERNAL_0030e3e3_4_k_cu_094f4823_2468634cuda3std6ranges3__45__cpo4swapE:
	.zero		1
	.type		_ZN41_INTERNAL_0030e3e3_4_k_cu_094f4823_2468636thrust24THRUST_300001_SM_1000_NS8cuda_cub10par_nosyncE,@object
	.size		_ZN41_INTERNAL_0030e3e3_4_k_cu_094f4823_2468636thrust24THRUST_300001_SM_1000_NS8cuda_cub10par_nosyncE,(_ZN41_INTERNAL_0030e3e3_4_k_cu_094f4823_2468636thrust24THRUST_300001_SM_1000_NS12placeholders2_9E - _ZN41_INTERNAL_0030e3e3_4_k_cu_094f4823_2468636thrust24THRUST_300001_SM_1000_NS8cuda_cub10par_nosyncE)
_ZN41_INTERNAL_0030e3e3_4_k_cu_094f4823_2468636thrust24THRUST_300001_SM_1000_NS8cuda_cub10par_nosyncE:
	.zero		1
	.type		_ZN41_INTERNAL_0030e3e3_4_k_cu_094f4823_2468636thrust24THRUST_300001_SM_1000_NS12placeholders2_9E,@object
	.size		_ZN41_INTERNAL_0030e3e3_4_k_cu_094f4823_2468636thrust24THRUST_300001_SM_1000_NS12placeholders2_9E,(_ZN41_INTERNAL_0030e3e3_4_k_cu_094f4823_2468634cuda3std3__443_GLOBAL__N__0030e3e3_4_k_cu_094f4823_2468636ignoreE - _ZN41_INTERNAL_0030e3e3_4_k_cu_094f4823_2468636thrust24THRUST_300001_SM_1000_NS12placeholders2_9E)
_ZN41_INTERNAL_0030e3e3_4_k_cu_094f4823_2468636thrust24THRUST_300001_SM_1000_NS12placeholders2_9E:
	.zero		1
	.type		_ZN41_INTERNAL_0030e3e3_4_k_cu_094f4823_2468634cuda3std3__443_GLOBAL__N__0030e3e3_4_k_cu_094f4823_2468636ignoreE,@object
	.size		_ZN41_INTERNAL_0030e3e3_4_k_cu_094f4823_2468634cuda3std3__443_GLOBAL__N__0030e3e3_4_k_cu_094f4823_2468636ignoreE,(_ZN41_INTERNAL_0030e3e3_4_k_cu_094f4823_2468634cuda3std6ranges3__45__cpo4dataE - _ZN41_INTERNAL_0030e3e3_4_k_cu_094f4823_2468634cuda3std3__443_GLOBAL__N__0030e3e3_4_k_cu_094f4823_2468636ignoreE)
_ZN41_INTERNAL_0030e3e3_4_k_cu_094f4823_2468634cuda3std3__443_GLOBAL__N__0030e3e3_4_k_cu_094f4823_2468636ignoreE:
	.zero		1
	.type		_ZN41_INTERNAL_0030e3e3_4_k_cu_094f4823_2468634cuda3std6ranges3__45__cpo4dataE,@object
	.size		_ZN41_INTERNAL_0030e3e3_4_k_cu_094f4823_2468634cuda3std6ranges3__45__cpo4dataE,(_ZN41_INTERNAL_0030e3e3_4_k_cu_094f4823_2468636thrust24THRUST_300001_SM_1000_NS12placeholders2_1E - _ZN41_INTERNAL_0030e3e3_4_k_cu_094f4823_2468634cuda3std6ranges3__45__cpo4dataE)
_ZN41_INTERNAL_0030e3e3_4_k_cu_094f4823_2468634cuda3std6ranges3__45__cpo4dataE:
	.zero		1
	.type		_ZN41_INTERNAL_0030e3e3_4_k_cu_094f4823_2468636thrust24THRUST_300001_SM_1000_NS12placeholders2_1E,@object
	.size		_ZN41_INTERNAL_0030e3e3_4_k_cu_094f4823_2468636thrust24THRUST_300001_SM_1000_NS12placeholders2_1E,(_ZN41_INTERNAL_0030e3e3_4_k_cu_094f4823_2468634cuda3std3__45__cpo5beginE - _ZN41_INTERNAL_0030e3e3_4_k_cu_094f4823_2468636thrust24THRUST_300001_SM_1000_NS12placeholders2_1E)
_ZN41_INTERNAL_0030e3e3_4_k_cu_094f4823_2468636thrust24THRUST_300001_SM_1000_NS12placeholders2_1E:
	.zero		1
	.type		_ZN41_INTERNAL_0030e3e3_4_k_cu_094f4823_2468634cuda3std3__45__cpo5beginE,@object
	.size		_ZN41_INTERNAL_0030e3e3_4_k_cu_094f4823_2468634cuda3std3__45__cpo5beginE,(_ZN41_INTERNAL_0030e3e3_4_k_cu_094f4823_2468634cuda3std6ranges3__45__cpo5beginE - _ZN41_INTERNAL_0030e3e3_4_k_cu_094f4823_2468634cuda3std3__45__cpo5beginE)
_ZN41_INTERNAL_0030e3e3_4_k_cu_094f4823_2468634cuda3std3__45__cpo5beginE:
	.zero		1
	.type		_ZN41_INTERNAL_0030e3e3_4_k_cu_094f4823_2468634cuda3std6ranges3__45__cpo5beginE,@object
	.size		_ZN41_INTERNAL_0030e3e3_4_k_cu_094f4823_2468634cuda3std6ranges3__45__cpo5beginE,(_ZN41_INTERNAL_0030e3e3_4_k_cu_094f4823_2468636thrust24THRUST_300001_SM_1000_NS12placeholders2_5E - _ZN41_INTERNAL_0030e3e3_4_k_cu_094f4823_2468634cuda3std6ranges3__45__cpo5beginE)
_ZN41_INTERNAL_0030e3e3_4_k_cu_094f4823_2468634cuda3std6ranges3__45__cpo5beginE:
	.zero		1
	.type		_ZN41_INTERNAL_0030e3e3_4_k_cu_094f4823_2468636thrust24THRUST_300001_SM_1000_NS12placeholders2_5E,@object
	.size		_ZN41_INTERNAL_0030e3e3_4_k_cu_094f4823_2468636thrust24THRUST_300001_SM_1000_NS12placeholders2_5E,(_ZN41_INTERNAL_0030e3e3_4_k_cu_094f4823_2468634cuda3std3__45__cpo6rbeginE - _ZN41_INTERNAL_0030e3e3_4_k_cu_094f4823_2468636thrust24THRUST_300001_SM_1000_NS12placeholders2_5E)
_ZN41_INTERNAL_0030e3e3_4_k_cu_094f4823_2468636thrust24THRUST_300001_SM_1000_NS12placeholders2_5E:
	.zero		1
	.type		_ZN41_INTERNAL_0030e3e3_4_k_cu_094f4823_2468634cuda3std3__45__cpo6rbeginE,@object
	.size		_ZN41_INTERNAL_0030e3e3_4_k_cu_094f4823_2468634cuda3std3__45__cpo6rbeginE,(_ZN41_INTERNAL_0030e3e3_4_k_cu_094f4823_2468634cuda3std6ranges3__45__cpo7advanceE - _ZN41_INTERNAL_0030e3e3_4_k_cu_094f4823_2468634cuda3std3__45__cpo6rbeginE)
_ZN41_INTERNAL_0030e3e3_4_k_cu_094f4823_2468634cuda3std3__45__cpo6rbeginE:
	.zero		1
	.type		_ZN41_INTERNAL_0030e3e3_4_k_cu_094f4823_2468634cuda3std6ranges3__45__cpo7advanceE,@object
	.size		_ZN41_INTERNAL_0030e3e3_4_k_cu_094f4823_2468634cuda3std6ranges3__45__cpo7advanceE,(_ZN41_INTERNAL_0030e3e3_4_k_cu_094f4823_2468634cuda3std3__47nulloptE - _ZN41_INTERNAL_0030e3e3_4_k_cu_094f4823_2468634cuda3std6ranges3__45__cpo7advanceE)
_ZN41_INTERNAL_0030e3e3_4_k_cu_094f4823_2468634cuda3std6ranges3__45__cpo7advanceE:
	.zero		1
	.type		_ZN41_INTERNAL_0030e3e3_4_k_cu_094f4823_2468634cuda3std3__47nulloptE,@object
	.size		_ZN41_INTERNAL_0030e3e3_4_k_cu_094f4823_2468634cuda3std3__47nulloptE,(_ZN41_INTERNAL_0030e3e3_4_k_cu_094f4823_2468634cuda3std6ranges3__45__cpo8distanceE - _ZN41_INTERNAL_0030e3e3_4_k_cu_094f4823_2468634cuda3std3__47nulloptE)
_ZN41_INTERNAL_0030e3e3_4_k_cu_094f4823_2468634cuda3std3__47nulloptE:
	.zero		1
	.type		_ZN41_INTERNAL_0030e3e3_4_k_cu_094f4823_2468634cuda3std6ranges3__45__cpo8distanceE,@object
	.size		_ZN41_INTERNAL_0030e3e3_4_k_cu_094f4823_2468634cuda3std6ranges3__45__cpo8distanceE,(_ZN41_INTERNAL_0030e3e3_4_k_cu_094f4823_2468636thrust24THRUST_300001_SM_1000_NS12placeholders3_10E - _ZN41_INTERNAL_0030e3e3_4_k_cu_094f4823_2468634cuda3std6ranges3__45__cpo8distanceE)
_ZN41_INTERNAL_0030e3e3_4_k_cu_094f4823_2468634cuda3std6ranges3__45__cpo8distanceE:
	.zero		1
	.type		_ZN41_INTERNAL_0030e3e3_4_k_cu_094f4823_2468636thrust24THRUST_300001_SM_1000_NS12placeholders3_10E,@object
	.size		_ZN41_INTERNAL_0030e3e3_4_k_cu_094f4823_2468636thrust24THRUST_300001_SM_1000_NS12placeholders3_10E,(_ZN41_INTERNAL_0030e3e3_4_k_cu_094f4823_2468634cuda3std3__419piecewise_constructE - _ZN41_INTERNAL_0030e3e3_4_k_cu_094f4823_2468636thrust24THRUST_300001_SM_1000_NS12placeholders3_10E)
_ZN41_INTERNAL_0030e3e3_4_k_cu_094f4823_2468636thrust24THRUST_300001_SM_1000_NS12placeholders3_10E:
	.zero		1
	.type		_ZN41_INTERNAL_0030e3e3_4_k_cu_094f4823_2468634cuda3std3__419piecewise_constructE,@object
	.size		_ZN41_INTERNAL_0030e3e3_4_k_cu_094f4823_2468634cuda3std3__419piecewise_constructE,(_ZN41_INTERNAL_0030e3e3_4_k_cu_094f4823_2468634cuda3std6ranges3__45__cpo5cdataE - _ZN41_INTERNAL_0030e3e3_4_k_cu_094f4823_2468634cuda3std3__419piecewise_constructE)
_ZN41_INTERNAL_0030e3e3_4_k_cu_094f4823_2468634cuda3std3__419piecewise_constructE:
	.zero		1
	.type		_ZN41_INTERNAL_0030e3e3_4_k_cu_094f4823_2468634cuda3std6ranges3__45__cpo5cdataE,@object
	.size		_ZN41_INTERNAL_0030e3e3_4_k_cu_094f4823_2468634cuda3std6ranges3__45__cpo5cdataE,(_ZN41_INTERNAL_0030e3e3_4_k_cu_094f4823_2468636thrust24THRUST_300001_SM_1000_NS12placeholders2_2E - _ZN41_INTERNAL_0030e3e3_4_k_cu_094f4823_2468634cuda3std6ranges3__45__cpo5cdataE)
_ZN41_INTERNAL_0030e3e3_4_k_cu_094f4823_2468634cuda3std6ranges3__45__cpo5cdataE:
	.zero		1
	.type		_ZN41_INTERNAL_0030e3e3_4_k_cu_094f4823_2468636thrust24THRUST_300001_SM_1000_NS12placeholders2_2E,@object
	.size		_ZN41_INTERNAL_0030e3e3_4_k_cu_094f4823_2468636thrust24THRUST_300001_SM_1000_NS12placeholders2_2E,(_ZN41_INTERNAL_0030e3e3_4_k_cu_094f4823_2468634cuda3std3__45__cpo3endE - _ZN41_INTERNAL_0030e3e3_4_k_cu_094f4823_2468636thrust24THRUST_300001_SM_1000_NS12placeholders2_2E)
_ZN41_INTERNAL_0030e3e3_4_k_cu_094f4823_2468636thrust24THRUST_300001_SM_1000_NS12placeholders2_2E:
	.zero		1
	.type		_ZN41_INTERNAL_0030e3e3_4_k_cu_094f4823_2468634cuda3std3__45__cpo3endE,@object
	.size		_ZN41_INTERNAL_0030e3e3_4_k_cu_094f4823_2468634cuda3std3__45__cpo3endE,(_ZN41_INTERNAL_0030e3e3_4_k_cu_094f4823_2468634cuda3std6ranges3__45__cpo3endE - _ZN41_INTERNAL_0030e3e3_4_k_cu_094f4823_2468634cuda3std3__45__cpo3endE)
_ZN41_INTERNAL_0030e3e3_4_k_cu_094f4823_2468634cuda3std3__45__cpo3endE:
	.zero		1
	.type		_ZN41_INTERNAL_0030e3e3_4_k_cu_094f4823_2468634cuda3std6ranges3__45__cpo3endE,@object
	.size		_ZN41_INTERNAL_0030e3e3_4_k_cu_094f4823_2468634cuda3std6ranges3__45__cpo3endE,(_ZN41_INTERNAL_0030e3e3_4_k_cu_094f4823_2468636thrust24THRUST_300001_SM_1000_NS12placeholders2_6E - _ZN41_INTERNAL_0030e3e3_4_k_cu_094f4823_2468634cuda3std6ranges3__45__cpo3endE)
_ZN41_INTERNAL_0030e3e3_4_k_cu_094f4823_2468634cuda3std6ranges3__45__cpo3endE:
	.zero		1
	.type		_ZN41_INTERNAL_0030e3e3_4_k_cu_094f4823_2468636thrust24THRUST_300001_SM_1000_NS12placeholders2_6E,@object
	.size		_ZN41_INTERNAL_0030e3e3_4_k_cu_094f4823_2468636thrust24THRUST_300001_SM_1000_NS12placeholders2_6E,(_ZN41_INTERNAL_0030e3e3_4_k_cu_094f4823_2468634cuda3std3__45__cpo4rendE - _ZN41_INTERNAL_0030e3e3_4_k_cu_094f4823_2468636thrust24THRUST_300001_SM_1000_NS12placeholders2_6E)
_ZN41_INTERNAL_0030e3e3_4_k_cu_094f4823_2468636thrust24THRUST_300001_SM_1000_NS12placeholders2_6E:
	.zero		1
	.type		_ZN41_INTERNAL_0030e3e3_4_k_cu_094f4823_2468634cuda3std3__45__cpo4rendE,@object
	.size		_ZN41_INTERNAL_0030e3e3_4_k_cu_094f4823_2468634cuda3std3__45__cpo4rendE,(_ZN41_INTERNAL_0030e3e3_4_k_cu_094f4823_2468634cuda3std6ranges3__45__cpo9iter_swapE - _ZN41_INTERNAL_0030e3e3_4_k_cu_094f4823_2468634cuda3std3__45__cpo4rendE)
_ZN41_INTERNAL_0030e3e3_4_k_cu_094f4823_2468634cuda3std3__45__cpo4rendE:
	.zero		1
	.type		_ZN41_INTERNAL_0030e3e3_4_k_cu_094f4823_2468634cuda3std6ranges3__45__cpo9iter_swapE,@object
	.size		_ZN41_INTERNAL_0030e3e3_4_k_cu_094f4823_2468634cuda3std6ranges3__45__cpo9iter_swapE,(_ZN41_INTERNAL_0030e3e3_4_k_cu_094f4823_2468634cuda3std3__48unexpectE - _ZN41_INTERNAL_0030e3e3_4_k_cu_094f4823_2468634cuda3std6ranges3__45__cpo9iter_swapE)
_ZN41_INTERNAL_0030e3e3_4_k_cu_094f4823_2468634cuda3std6ranges3__45__cpo9iter_swapE:
	.zero		1
	.type		_ZN41_INTERNAL_0030e3e3_4_k_cu_094f4823_2468634cuda3std3__48unexpectE,@object
	.size		_ZN41_INTERNAL_0030e3e3_4_k_cu_094f4823_2468634cuda3std3__48unexpectE,(_ZN41_INTERNAL_0030e3e3_4_k_cu_094f4823_2468636thrust24THRUST_300001_SM_1000_NS8cuda_cub3parE - _ZN41_INTERNAL_0030e3e3_4_k_cu_094f4823_2468634cuda3std3__48unexpectE)
_ZN41_INTERNAL_0030e3e3_4_k_cu_094f4823_2468634cuda3std3__48unexpectE:
	.zero		1
	.type		_ZN41_INTERNAL_0030e3e3_4_k_cu_094f4823_2468636thrust24THRUST_300001_SM_1000_NS8cuda_cub3parE,@object
	.size		_ZN41_INTERNAL_0030e3e3_4_k_cu_094f4823_2468636thrust24THRUST_300001_SM_1000_NS8cuda_cub3parE,(_ZN41_INTERNAL_0030e3e3_4_k_cu_094f4823_2468636thrust24THRUST_300001_SM_1000_NS12placeholders2_4E - _ZN41_INTERNAL_0030e3e3_4_k_cu_094f4823_2468636thrust24THRUST_300001_SM_1000_NS8cuda_cub3parE)
_ZN41_INTERNAL_0030e3e3_4_k_cu_094f4823_2468636thrust24THRUST_300001_SM_1000_NS8cuda_cub3parE:
	.zero		1
	.type		_ZN41_INTERNAL_0030e3e3_4_k_cu_094f4823_2468636thrust24THRUST_300001_SM_1000_NS12placeholders2_4E,@object
	.size		_ZN41_INTERNAL_0030e3e3_4_k_cu_094f4823_2468636thrust24THRUST_300001_SM_1000_NS12placeholders2_4E,(_ZN41_INTERNAL_0030e3e3_4_k_cu_094f4823_2468634cuda3std3__45__cpo4cendE - _ZN41_INTERNAL_0030e3e3_4_k_cu_094f4823_2468636thrust24THRUST_300001_SM_1000_NS12placeholders2_4E)
_ZN41_INTERNAL_0030e3e3_4_k_cu_094f4823_2468636thrust24THRUST_300001_SM_1000_NS12placeholders2_4E:
	.zero		1
	.type		_ZN41_INTERNAL_0030e3e3_4_k_cu_094f4823_2468634cuda3std3__45__cpo4cendE,@object
	.size		_ZN41_INTERNAL_0030e3e3_4_k_cu_094f4823_2468634cuda3std3__45__cpo4cendE,(_ZN41_INTERNAL_0030e3e3_4_k_cu_094f4823_2468634cuda3std6ranges3__45__cpo4cendE - _ZN41_INTERNAL_0030e3e3_4_k_cu_094f4823_2468634cuda3std3__45__cpo4cendE)
_ZN41_INTERNAL_0030e3e3_4_k_cu_094f4823_2468634cuda3std3__45__cpo4cendE:
	.zero		1
	.type		_ZN41_INTERNAL_0030e3e3_4_k_cu_094f4823_2468634cuda3std6ranges3__45__cpo4cendE,@object
	.size		_ZN41_INTERNAL_0030e3e3_4_k_cu_094f4823_2468634cuda3std6ranges3__45__cpo4cendE,(_ZN41_INTERNAL_0030e3e3_4_k_cu_094f4823_2468634cuda3std3__420unreachable_sentinelE - _ZN41_INTERNAL_0030e3e3_4_k_cu_094f4823_2468634cuda3std6ranges3__45__cpo4cendE)
_ZN41_INTERNAL_0030e3e3_4_k_cu_094f4823_2468634cuda3std6ranges3__45__cpo4cendE:
	.zero		1
	.type		_ZN41_INTERNAL_0030e3e3_4_k_cu_094f4823_2468634cuda3std3__420unreachable_sentinelE,@object
	.size		_ZN41_INTERNAL_0030e3e3_4_k_cu_094f4823_2468634cuda3std3__420unreachable_sentinelE,(_ZN41_INTERNAL_0030e3e3_4_k_cu_094f4823_2468634cuda3std6ranges3__45__cpo5ssizeE - _ZN41_INTERNAL_0030e3e3_4_k_cu_094f4823_2468634cuda3std3__420unreachable_sentinelE)
_ZN41_INTERNAL_0030e3e3_4_k_cu_094f4823_2468634cuda3std3__420unreachable_sentinelE:
	.zero		1
	.type		_ZN41_INTERNAL_0030e3e3_4_k_cu_094f4823_2468634cuda3std6ranges3__45__cpo5ssizeE,@object
	.size		_ZN41_INTERNAL_0030e3e3_4_k_cu_094f4823_2468634cuda3std6ranges3__45__cpo5ssizeE,(_ZN41_INTERNAL_0030e3e3_4_k_cu_094f4823_2468636thrust24THRUST_300001_SM_1000_NS12placeholders2_8E - _ZN41_INTERNAL_0030e3e3_4_k_cu_094f4823_2468634cuda3std6ranges3__45__cpo5ssizeE)
_ZN41_INTERNAL_0030e3e3_4_k_cu_094f4823_2468634cuda3std6ranges3__45__cpo5ssizeE:
	.zero		1
	.type		_ZN41_INTERNAL_0030e3e3_4_k_cu_094f4823_2468636thrust24THRUST_300001_SM_1000_NS12placeholders2_8E,@object
	.size		_ZN41_INTERNAL_0030e3e3_4_k_cu_094f4823_2468636thrust24THRUST_300001_SM_1000_NS12placeholders2_8E,(_ZN41_INTERNAL_0030e3e3_4_k_cu_094f4823_2468634cuda3std3__45__cpo5crendE - _ZN41_INTERNAL_0030e3e3_4_k_cu_094f4823_2468636thrust24THRUST_300001_SM_1000_NS12placeholders2_8E)
_ZN41_INTERNAL_0030e3e3_4_k_cu_094f4823_2468636thrust24THRUST_300001_SM_1000_NS12placeholders2_8E:
	.zero		1
	.type		_ZN41_INTERNAL_0030e3e3_4_k_cu_094f4823_2468634cuda3std3__45__cpo5crendE,@object
	.size		_ZN41_INTERNAL_0030e3e3_4_k_cu_094f4823_2468634cuda3std3__45__cpo5crendE,(_ZN41_INTERNAL_0030e3e3_4_k_cu_094f4823_2468634cuda3std6ranges3__45__cpo4prevE - _ZN41_INTERNAL_0030e3e3_4_k_cu_094f4823_2468634cuda3std3__45__cpo5crendE)
_ZN41_INTERNAL_0030e3e3_4_k_cu_094f4823_2468634cuda3std3__45__cpo5crendE:
	.zero		1
	.type		_ZN41_INTERNAL_0030e3e3_4_k_cu_094f4823_2468634cuda3std6ranges3__45__cpo4prevE,@object
	.size		_ZN41_INTERNAL_0030e3e3_4_k_cu_094f4823_2468634cuda3std6ranges3__45__cpo4prevE,(_ZN41_INTERNAL_0030e3e3_4_k_cu_094f4823_2468634cuda3std6ranges3__45__cpo9iter_moveE - _ZN41_INTERNAL_0030e3e3_4_k_cu_094f4823_2468634cuda3std6ranges3__45__cpo4prevE)
_ZN41_INTERNAL_0030e3e3_4_k_cu_094f4823_2468634cuda3std6ranges3__45__cpo4prevE:
	.zero		1
	.type		_ZN41_INTERNAL_0030e3e3_4_k_cu_094f4823_2468634cuda3std6ranges3__45__cpo9iter_moveE,@object
	.size		_ZN41_INTERNAL_0030e3e3_4_k_cu_094f4823_2468634cuda3std6ranges3__45__cpo9iter_moveE,(_ZN41_INTERNAL_0030e3e3_4_k_cu_094f4823_2468636thrust24THRUST_300001_SM_1000_NS6system6detail10sequential3seqE - _ZN41_INTERNAL_0030e3e3_4_k_cu_094f4823_2468634cuda3std6ranges3__45__cpo9iter_moveE)
_ZN41_INTERNAL_0030e3e3_4_k_cu_094f4823_2468634cuda3std6ranges3__45__cpo9iter_moveE:
	.zero		1
	.type		_ZN41_INTERNAL_0030e3e3_4_k_cu_094f4823_2468636thrust24THRUST_300001_SM_1000_NS6system6detail10sequential3seqE,@object
	.size		_ZN41_INTERNAL_0030e3e3_4_k_cu_094f4823_2468636thrust24THRUST_300001_SM_1000_NS6system6detail10sequential3seqE,(.L_31 - _ZN41_INTERNAL_0030e3e3_4_k_cu_094f4823_2468636thrust24THRUST_300001_SM_1000_NS6system6detail10sequential3seqE)
_ZN41_INTERNAL_0030e3e3_4_k_cu_094f4823_2468636thrust24THRUST_300001_SM_1000_NS6system6detail10sequential3seqE:
	.zero		1
.L_31:


//--------------------- .nv.constant0._ZN3cub18CUB_300001_SM_10006detail11EmptyKernelIvEEvv --------------------------
	.section	.nv.constant0._ZN3cub18CUB_300001_SM_10006detail11EmptyKernelIvEEvv,"a",@progbits
	.sectionflags	@""
	.align	4
.nv.constant0._ZN3cub18CUB_300001_SM_10006detail11EmptyKernelIvEEvv:
	.zero		896


//--------------------- SYMBOLS --------------------------

	.type		.nv.reservedSmem.offset0,@object
	.size		.nv.reservedSmem.offset0,0x4
